	.headerflags	@"EF_CUDA_TEXMODE_UNIFIED EF_CUDA_64BIT_ADDRESS EF_CUDA_ACCELERATORS EF_CUDA_SM90 EF_CUDA_VIRTUAL_SM(EF_CUDA_SM90)"
	.elftype	@"ET_EXEC"


//--------------------- .nv.info                  --------------------------
	.section	.nv.info,"",@"SHT_CUDA_INFO"
	.align	4


	//----- nvinfo : EIATTR_REGCOUNT
	.align		4
        /*0000*/ 	.byte	0x04, 0x2f
        /*0002*/ 	.short	(.L_1 - .L_0)
	.align		4
.L_0:
        /*0004*/ 	.word	index@(triton_mm)
        /*0008*/ 	.word	0x00000048


	//----- nvinfo : EIATTR_MIN_STACK_SIZE
	.align		4
.L_1:
        /*000c*/ 	.byte	0x04, 0x12
        /*000e*/ 	.short	(.L_3 - .L_2)
	.align		4
.L_2:
        /*0010*/ 	.word	index@(triton_mm)
        /*0014*/ 	.word	0x00000000


	//----- nvinfo : EIATTR_FRAME_SIZE
	.align		4
.L_3:
        /*0018*/ 	.byte	0x04, 0x11
        /*001a*/ 	.short	(.L_5 - .L_4)
	.align		4
.L_4:
        /*001c*/ 	.word	index@(triton_mm)
        /*0020*/ 	.word	0x00000000


	//----- nvinfo : EIATTR_MIN_STACK_SIZE
	.align		4
.L_5:
        /*0024*/ 	.byte	0x04, 0x12
        /*0026*/ 	.short	(.L_7 - .L_6)
	.align		4
.L_6:
        /*0028*/ 	.word	index@(triton_mm)
        /*002c*/ 	.word	0x00000000
.L_7:


//--------------------- .nv.info.triton_mm        --------------------------
	.section	.nv.info.triton_mm,"",@"SHT_CUDA_INFO"
	.sectionflags	@""
	.align	4


	//----- nvinfo : EIATTR_CUDA_API_VERSION
	.align		4
        /*0000*/ 	.byte	0x04, 0x37
        /*0002*/ 	.short	(.L_9 - .L_8)
.L_8:
        /*0004*/ 	.word	0x0000007c


	//----- nvinfo : EIATTR_KPARAM_INFO
	.align		4
.L_9:
        /*0008*/ 	.byte	0x04, 0x17
        /*000a*/ 	.short	(.L_11 - .L_10)
.L_10:
        /*000c*/ 	.word	0x00000000
        /*0010*/ 	.short	0x0003
        /*0012*/ 	.short	0x0018
        /*0014*/ 	.byte	0x00, 0xf0, 0x11, 0x00


	//----- nvinfo : EIATTR_KPARAM_INFO
	.align		4
.L_11:
        /*0018*/ 	.byte	0x04, 0x17
        /*001a*/ 	.short	(.L_13 - .L_12)
.L_12:
        /*001c*/ 	.word	0x00000000
        /*0020*/ 	.short	0x0002
        /*0022*/ 	.short	0x0010
        /*0024*/ 	.byte	0x00, 0xf0, 0x21, 0x00


	//----- nvinfo : EIATTR_KPARAM_INFO
	.align		4
.L_13:
        /*0028*/ 	.byte	0x04, 0x17
        /*002a*/ 	.short	(.L_15 - .L_14)
.L_14:
        /*002c*/ 	.word	0x00000000
        /*0030*/ 	.short	0x0001
        /*0032*/ 	.short	0x0008
        /*0034*/ 	.byte	0x00, 0xf0, 0x21, 0x00


	//----- nvinfo : EIATTR_KPARAM_INFO
	.align		4
.L_15:
        /*0038*/ 	.byte	0x04, 0x17
        /*003a*/ 	.short	(.L_17 - .L_16)
.L_16:
        /*003c*/ 	.word	0x00000000
        /*0040*/ 	.short	0x0000
        /*0042*/ 	.short	0x0000
        /*0044*/ 	.byte	0x00, 0xf0, 0x21, 0x00


	//----- nvinfo : EIATTR_SPARSE_MMA_MASK
	.align		4
.L_17:
        /*0048*/ 	.byte	0x03, 0x50
        /*004a*/ 	.short	0x0000


	//----- nvinfo : EIATTR_MAXREG_COUNT
	.align		4
        /*004c*/ 	.byte	0x03, 0x1b
        /*004e*/ 	.short	0x00ff


	//----- nvinfo : EIATTR_EXIT_INSTR_OFFSETS
	.align		4
        /*0050*/ 	.byte	0x04, 0x1c
        /*0052*/ 	.short	(.L_19 - .L_18)


	//   ....[0]....
.L_18:
        /*0054*/ 	.word	0x00000050


	//   ....[1]....
        /*0058*/ 	.word	0x000018f0


	//   ....[2]....
        /*005c*/ 	.word	0x00001920


	//----- nvinfo : EIATTR_MAX_THREADS
	.align		4
.L_19:
        /*0060*/ 	.byte	0x04, 0x05
        /*0062*/ 	.short	(.L_21 - .L_20)
.L_20:
        /*0064*/ 	.word	0x00000080
        /*0068*/ 	.word	0x00000001
        /*006c*/ 	.word	0x00000001


	//----- nvinfo : EIATTR_CBANK_PARAM_SIZE
	.align		4
.L_21:
        /*0070*/ 	.byte	0x03, 0x19
        /*0072*/ 	.short	0x001c


	//----- nvinfo : EIATTR_PARAM_CBANK
	.align		4
        /*0074*/ 	.byte	0x04, 0x0a
        /*0076*/ 	.short	(.L_23 - .L_22)
	.align		4
.L_22:
        /*0078*/ 	.word	index@(.nv.constant0.triton_mm)
        /*007c*/ 	.short	0x0210
        /*007e*/ 	.short	0x001c


	//----- nvinfo : EIATTR_SW_WAR
	.align		4
.L_23:
        /*0080*/ 	.byte	0x04, 0x36
        /*0082*/ 	.short	(.L_25 - .L_24)
.L_24:
        /*0084*/ 	.word	0x00000008
.L_25:


//--------------------- .nv.callgraph             --------------------------
	.section	.nv.callgraph,"",@"SHT_CUDA_CALLGRAPH"
	.align	4
	.sectionentsize	8
	.align		4
        /*0000*/ 	.word	0x00000000
	.align		4
        /*0004*/ 	.word	0xffffffff
	.align		4
        /*0008*/ 	.word	0x00000000
	.align		4
        /*000c*/ 	.word	0xfffffffe
	.align		4
        /*0010*/ 	.word	0x00000000
	.align		4
        /*0014*/ 	.word	0xfffffffd
	.align		4
        /*0018*/ 	.word	0x00000000
	.align		4
        /*001c*/ 	.word	0xfffffffc


//--------------------- .text.triton_mm           --------------------------
	.section	.text.triton_mm,"ax",@progbits
	.sectionflags	@"SHF_BARRIERS=1"
	.align	128
        .global         triton_mm
        .type           triton_mm,@function
        .size           triton_mm,(.L_x_2 - triton_mm)
        .other          triton_mm,@"STO_CUDA_ENTRY STV_DEFAULT"
triton_mm:
.text.triton_mm:
[----:B------:R-:W1:Y:S02]  /*0000*/  LDC R1, c[0x0][0x28] ;  /* 0x00000a00ff017b82 */ /* 0x000e640000000800 */
[----:B------:R-:W2:Y:S01]  /*0010*/  LDC R42, c[0x0][0x228] ;  /* 0x00008a00ff2a7b82 */ /* 0x000ea20000000800 */
[----:B------:R-:W-:-:S05]  /*0020*/  MOV R3, 0xc00 ;  /* 0x00000c0000037802 */ /* 0x000fca0000000f00 */
[----:B--2---:R-:W-:-:S05]  /*0030*/  IMAD R3, R42, R3, 0xc00000 ;  /* 0x00c000002a037424 */ /* 0x004fca00078e0203 */
[----:B------:R-:W-:-:S13]  /*0040*/  ISETP.NE.AND P0, PT, R3, RZ, PT ;  /* 0x000000ff0300720c */ /* 0x000fda0003f05270 */
[----:B------:R-:W-:Y:S05]  /*0050*/  @!P0 EXIT ;  /* 0x000000000000894d */ /* 0x000fea0003800000 */
[----:B------:R-:W2:Y:S01]  /*0060*/  S2R R4, SR_CTAID.X ;  /* 0x0000000000047919 */ /* 0x000ea20000002500 */
[C---:B------:R-:W-:Y:S01]  /*0070*/  VIADD R3, R42.reuse, 0x101f ;  /* 0x0000101f2a037836 */ /* 0x040fe20000000000 */
[----:B------:R-:W3:Y:S01]  /*0080*/  S2UR UR4, SR_CgaCtaId ;  /* 0x00000000000479c3 */ /* 0x000ee20000008800 */
[----:B------:R-:W-:Y:S01]  /*0090*/  VIADD R42, R42, 0x1000 ;  /* 0x000010002a2a7836 */ /* 0x000fe20000000000 */
[----:B------:R-:W4:Y:S01]  /*00a0*/  S2R R39, SR_TID.X ;  /* 0x0000000000277919 */ /* 0x000f220000002100 */
[----:B------:R-:W-:Y:S01]  /*00b0*/  UMOV UR5, 0x400 ;  /* 0x0000040000057882 */ /* 0x000fe20000000000 */
[----:B------:R-:W-:Y:S01]  /*00c0*/  SHF.R.S32.HI R0, RZ, 0x1f, R3 ;  /* 0x0000001fff007819 */ /* 0x000fe20000011403 */
[----:B------:R-:W-:Y:S01]  /*00d0*/  ULDC.64 UR6, c[0x0][0x208] ;  /* 0x0000820000067ab9 */ /* 0x000fe20000000a00 */
[----:B------:R-:W-:Y:S01]  /*00e0*/  IMAD.MOV.U32 R66, RZ, RZ, RZ ;  /* 0x000000ffff427224 */ /* 0x000fe200078e00ff */
[----:B------:R-:W-:Y:S01]  /*00f0*/  UMOV UR8, URZ ;  /* 0x0000003f00087c82 */ /* 0x000fe20008000000 */
[----:B------:R-:W-:Y:S01]  /*0100*/  LEA.HI R3, R0, R3, RZ, 0x5 ;  /* 0x0000000300037211 */ /* 0x000fe200078f28ff */
[----:B------:R-:W5:Y:S01]  /*0110*/  LDC.64 R62, c[0x0][0x210] ;  /* 0x00008400ff3e7b82 */ /* 0x000f620000000a00 */
[----:B---3--:R-:W-:-:S03]  /*0120*/  UPRMT UR4, UR4, 0x654, UR5 ;  /* 0x0000065404047896 */ /* 0x008fc60008000005 */
[----:B------:R-:W-:Y:S01]  /*0130*/  UMOV UR5, URZ ;  /* 0x0000003f00057c82 */ /* 0x000fe20008000000 */
[C---:B--2---:R-:W-:Y:S01]  /*0140*/  IMAD.HI R2, R4.reuse, 0x2aaaaaab, RZ ;  /* 0x2aaaaaab04027827 */ /* 0x044fe200078e02ff */
[----:B------:R-:W-:Y:S02]  /*0150*/  IABS R15, R4 ;  /* 0x00000004000f7213 */ /* 0x000fe40000000000 */
[----:B------:R-:W-:Y:S01]  /*0160*/  ISETP.GE.AND P2, PT, R4, RZ, PT ;  /* 0x000000ff0400720c */ /* 0x000fe20003f46270 */
[----:B----4-:R-:W-:Y:S01]  /*0170*/  IMAD.SHL.U32 R9, R39, 0x8, RZ ;  /* 0x0000000827097824 */ /* 0x010fe200078e00ff */
[----:B------:R-:W-:Y:S02]  /*0180*/  SHF.R.U32.HI R5, RZ, 0x1f, R2 ;  /* 0x0000001fff057819 */ /* 0x000fe40000011602 */
[----:B------:R-:W-:Y:S02]  /*0190*/  SHF.R.U32.HI R11, RZ, 0x4, R39 ;  /* 0x00000004ff0b7819 */ /* 0x000fe40000011627 */
[----:B------:R-:W-:-:S02]  /*01a0*/  LEA.HI.SX32 R5, R2, R5, 0x19 ;  /* 0x0000000502057211 */ /* 0x000fc400078fcaff */
[----:B------:R-:W-:Y:S02]  /*01b0*/  LOP3.LUT R9, R9, 0x78, RZ, 0xc0, !PT ;  /* 0x0000007809097812 */ /* 0x000fe400078ec0ff */
[----:B------:R-:W-:Y:S01]  /*01c0*/  SGXT.U32 R11, R11, 0x3 ;  /* 0x000000030b0b781a */ /* 0x000fe20000000000 */
[C---:B------:R-:W-:Y:S01]  /*01d0*/  IMAD.SHL.U32 R12, R5.reuse, 0x8, RZ ;  /* 0x00000008050c7824 */ /* 0x040fe200078e00ff */
[--C-:B------:R-:W-:Y:S01]  /*01e0*/  SHF.R.U32.HI R14, RZ, 0x3, R39.reuse ;  /* 0x00000003ff0e7819 */ /* 0x100fe20000011627 */
[----:B------:R-:W-:Y:S01]  /*01f0*/  IMAD R5, R5, -0x300, R4 ;  /* 0xfffffd0005057824 */ /* 0x000fe200078e0204 */
[----:B------:R-:W-:Y:S01]  /*0200*/  SHF.R.U32.HI R41, RZ, 0x2, R39 ;  /* 0x00000002ff297819 */ /* 0x000fe20000011627 */
[----:B------:R-:W-:Y:S01]  /*0210*/  IMAD.SHL.U32 R17, R9, 0x2, RZ ;  /* 0x0000000209117824 */ /* 0x000fe200078e00ff */
[----:B------:R-:W-:Y:S01]  /*0220*/  LEA.HI.SX32 R16, R3, -R12, 0x1b ;  /* 0x8000000c03107211 */ /* 0x000fe200078fdaff */
[----:B------:R-:W-:Y:S01]  /*0230*/  IMAD.SHL.U32 R4, R11, 0x100, RZ ;  /* 0x000001000b047824 */ /* 0x000fe200078e00ff */
[----:B------:R-:W-:-:S02]  /*0240*/  SGXT.U32 R14, R14, 0x1 ;  /* 0x000000010e0e781a */ /* 0x000fc40000000000 */
[----:B------:R-:W-:Y:S02]  /*0250*/  VIMNMX R16, R16, 0x8, PT ;  /* 0x0000000810107848 */ /* 0x000fe40003fe0100 */
[C---:B------:R-:W-:Y:S02]  /*0260*/  LOP3.LUT R48, R11.reuse, 0x8, RZ, 0xfc, !PT ;  /* 0x000000080b307812 */ /* 0x040fe400078efcff */
[----:B------:R-:W-:Y:S02]  /*0270*/  IABS R0, R16 ;  /* 0x0000001000007213 */ /* 0x000fe40000000000 */
[----:B------:R-:W-:Y:S01]  /*0280*/  LOP3.LUT R46, R11, 0x18, RZ, 0xfc, !PT ;  /* 0x000000180b2e7812 */ /* 0x000fe200078efcff */
[----:B------:R-:W-:Y:S01]  /*0290*/  IMAD.SHL.U32 R48, R48, 0x100, RZ ;  /* 0x0000010030307824 */ /* 0x000fe200078e00ff */
[----:B------:R-:W2:Y:S01]  /*02a0*/  I2F.RP R3, R0 ;  /* 0x0000000000037306 */ /* 0x000ea20000209400 */
[C---:B------:R-:W-:Y:S02]  /*02b0*/  LOP3.LUT R8, R14.reuse, 0x2, RZ, 0xfc, !PT ;  /* 0x000000020e087812 */ /* 0x040fe400078efcff */
[----:B------:R-:W-:Y:S01]  /*02c0*/  LOP3.LUT R30, R14, 0x4, RZ, 0xfc, !PT ;  /* 0x000000040e1e7812 */ /* 0x000fe200078efcff */
[----:B------:R-:W-:Y:S01]  /*02d0*/  IMAD.SHL.U32 R46, R46, 0x100, RZ ;  /* 0x000001002e2e7824 */ /* 0x000fe200078e00ff */
[----:B------:R-:W-:-:S02]  /*02e0*/  LOP3.LUT R28, R14, 0x8, RZ, 0xfc, !PT ;  /* 0x000000080e1c7812 */ /* 0x000fc400078efcff */
[----:B------:R-:W-:Y:S02]  /*02f0*/  LOP3.LUT R40, R14, 0x7, R39, 0x78, !PT ;  /* 0x000000070e287812 */ /* 0x000fe400078e7827 */
[----:B------:R-:W-:Y:S02]  /*0300*/  LOP3.LUT R8, R8, 0x7, R39, 0x78, !PT ;  /* 0x0000000708087812 */ /* 0x000fe400078e7827 */
[----:B------:R-:W-:Y:S01]  /*0310*/  LOP3.LUT R30, R30, 0x7, R39, 0x78, !PT ;  /* 0x000000071e1e7812 */ /* 0x000fe200078e7827 */
[----:B------:R-:W-:Y:S01]  /*0320*/  IMAD.SHL.U32 R40, R40, 0x10, RZ ;  /* 0x0000001028287824 */ /* 0x000fe200078e00ff */
[----:B------:R-:W-:Y:S01]  /*0330*/  LOP3.LUT R28, R28, 0x7, R39, 0x78, !PT ;  /* 0x000000071c1c7812 */ /* 0x000fe200078e7827 */
[----:B------:R-:W-:Y:S01]  /*0340*/  IMAD.SHL.U32 R8, R8, 0x10, RZ ;  /* 0x0000001008087824 */ /* 0x000fe200078e00ff */
[----:B--2---:R-:W2:Y:S01]  /*0350*/  MUFU.RCP R6, R3 ;  /* 0x0000000300067308 */ /* 0x004ea20000001000 */
[----:B------:R-:W-:Y:S02]  /*0360*/  IMAD.SHL.U32 R30, R30, 0x10, RZ ;  /* 0x000000101e1e7824 */ /* 0x000fe400078e00ff */
[----:B------:R-:W-:-:S02]  /*0370*/  IMAD.SHL.U32 R28, R28, 0x10, RZ ;  /* 0x000000101c1c7824 */ /* 0x000fc400078e00ff */
[----:B--2---:R-:W-:-:S04]  /*0380*/  VIADD R6, R6, 0xffffffe ;  /* 0x0ffffffe06067836 */ /* 0x004fc80000000000 */
[----:B------:R-:W2:Y:S02]  /*0390*/  F2I.FTZ.U32.TRUNC.NTZ R7, R6 ;  /* 0x0000000600077305 */ /* 0x000ea4000021f000 */
[----:B--2---:R-:W-:Y:S02]  /*03a0*/  IMAD.MOV R2, RZ, RZ, -R7 ;  /* 0x000000ffff027224 */ /* 0x004fe400078e0a07 */
[----:B------:R-:W-:Y:S02]  /*03b0*/  IMAD.MOV.U32 R6, RZ, RZ, RZ ;  /* 0x000000ffff067224 */ /* 0x000fe400078e00ff */
[----:B------:R-:W-:Y:S01]  /*03c0*/  IMAD R10, R2, R0, RZ ;  /* 0x00000000020a7224 */ /* 0x000fe200078e02ff */
[----:B------:R-:W-:-:S03]  /*03d0*/  IABS R2, R16 ;  /* 0x0000001000027213 */ /* 0x000fc60000000000 */
[----:B------:R-:W-:Y:S01]  /*03e0*/  IMAD.HI.U32 R10, R7, R10, R6 ;  /* 0x0000000a070a7227 */ /* 0x000fe200078e0006 */
[----:B------:R-:W-:-:S03]  /*03f0*/  IABS R7, R42 ;  /* 0x0000002a00077213 */ /* 0x000fc60000000000 */
[----:B------:R-:W-:Y:S01]  /*0400*/  IMAD.MOV R2, RZ, RZ, -R2 ;  /* 0x000000ffff027224 */ /* 0x000fe200078e0a02 */
[----:B------:R-:W2:Y:S01]  /*0410*/  I2F.RP R13, R7 ;  /* 0x00000007000d7306 */ /* 0x000ea20000209400 */
[----:B------:R-:W-:-:S04]  /*0420*/  IMAD.HI.U32 R3, R10, R15, RZ ;  /* 0x0000000f0a037227 */ /* 0x000fc800078e00ff */
[----:B------:R-:W-:Y:S01]  /*0430*/  IMAD R15, R3, R2, R15 ;  /* 0x00000002030f7224 */ /* 0x000fe200078e020f */
[----:B------:R-:W-:Y:S01]  /*0440*/  IABS R3, R5 ;  /* 0x0000000500037213 */ /* 0x000fe20000000000 */
[----:B------:R-:W-:-:S03]  /*0450*/  IMAD.SHL.U32 R6, R11, 0x10, RZ ;  /* 0x000000100b067824 */ /* 0x000fc600078e00ff */
[----:B------:R-:W-:Y:S01]  /*0460*/  ISETP.GT.U32.AND P0, PT, R0, R15, PT ;  /* 0x0000000f0000720c */ /* 0x000fe20003f04070 */
[----:B------:R-:W-:Y:S01]  /*0470*/  IMAD.HI.U32 R10, R10, R3, RZ ;  /* 0x000000030a0a7227 */ /* 0x000fe200078e00ff */
[----:B------:R-:W-:Y:S02]  /*0480*/  LOP3.LUT R17, R6, R17, RZ, 0x3c, !PT ;  /* 0x0000001106117212 */ /* 0x000fe400078e3cff */
[----:B------:R-:W-:Y:S01]  /*0490*/  LOP3.LUT R6, R14, 0x6, RZ, 0xfc, !PT ;  /* 0x000000060e067812 */ /* 0x000fe200078efcff */
[----:B--2---:R-:W2:Y:S01]  /*04a0*/  MUFU.RCP R13, R13 ;  /* 0x0000000d000d7308 */ /* 0x004ea20000001000 */
[----:B------:R-:W-:Y:S01]  /*04b0*/  IMAD R3, R10, R2, R3 ;  /* 0x000000020a037224 */ /* 0x000fe200078e0203 */
[----:B------:R-:W-:Y:S02]  /*04c0*/  LOP3.LUT R2, R11, 0x10, RZ, 0xfc, !PT ;  /* 0x000000100b027812 */ /* 0x000fe400078efcff */
[----:B------:R-:W-:Y:S02]  /*04d0*/  LOP3.LUT R49, R4, R17, RZ, 0xfc, !PT ;  /* 0x0000001104317212 */ /* 0x000fe400078efcff */
[----:B------:R-:W-:Y:S01]  /*04e0*/  ISETP.GT.U32.AND P1, PT, R0, R3, PT ;  /* 0x000000030000720c */ /* 0x000fe20003f24070 */
[----:B------:R-:W-:Y:S01]  /*04f0*/  IMAD.SHL.U32 R2, R2, 0x100, RZ ;  /* 0x0000010002027824 */ /* 0x000fe200078e00ff */
[----:B------:R-:W-:Y:S01]  /*0500*/  LOP3.LUT R4, R5, R16, RZ, 0x3c, !PT ;  /* 0x0000001005047212 */ /* 0x000fe200078e3cff */
[----:B------:R-:W-:Y:S01]  /*0510*/  @!P0 IMAD.IADD R15, R15, 0x1, -R0 ;  /* 0x000000010f0f8824 */ /* 0x000fe200078e0a00 */
[----:B------:R-:W-:Y:S01]  /*0520*/  LOP3.LUT R6, R6, 0x7, R39, 0x78, !PT ;  /* 0x0000000706067812 */ /* 0x000fe200078e7827 */
[----:B------:R-:W-:Y:S01]  /*0530*/  VIADD R49, R49, UR4 ;  /* 0x0000000431317c36 */ /* 0x000fe20008000000 */
[----:B------:R-:W-:-:S02]  /*0540*/  LOP3.LUT R47, R2, R17, RZ, 0xfc, !PT ;  /* 0x00000011022f7212 */ /* 0x000fc400078efcff */
[----:B------:R-:W-:Y:S01]  /*0550*/  ISETP.GT.U32.AND P3, PT, R0, R15, PT ;  /* 0x0000000f0000720c */ /* 0x000fe20003f64070 */
[----:B--2---:R-:W-:Y:S01]  /*0560*/  VIADD R13, R13, 0xffffffe ;  /* 0x0ffffffe0d0d7836 */ /* 0x004fe20000000000 */
[----:B------:R-:W-:Y:S01]  /*0570*/  ISETP.GE.AND P0, PT, R4, RZ, PT ;  /* 0x000000ff0400720c */ /* 0x000fe20003f06270 */
[----:B------:R-:W-:Y:S01]  /*0580*/  IMAD.SHL.U32 R6, R6, 0x10, RZ ;  /* 0x0000001006067824 */ /* 0x000fe200078e00ff */
[----:B------:R-:W-:Y:S01]  /*0590*/  LOP3.LUT R2, R39, 0x17, RZ, 0xc0, !PT ;  /* 0x0000001727027812 */ /* 0x000fe200078ec0ff */
[--C-:B------:R-:W-:Y:S01]  /*05a0*/  @!P1 IMAD.IADD R3, R3, 0x1, -R0.reuse ;  /* 0x0000000103039824 */ /* 0x100fe200078e0a00 */
[----:B------:R-:W-:Y:S01]  /*05b0*/  LOP3.LUT R4, R14, 0xa, RZ, 0xfc, !PT ;  /* 0x0000000a0e047812 */ /* 0x000fe200078efcff */
[----:B------:R-:W2:Y:S01]  /*05c0*/  F2I.FTZ.U32.TRUNC.NTZ R13, R13 ;  /* 0x0000000d000d7305 */ /* 0x000ea2000021f000 */
[----:B------:R-:W-:Y:S01]  /*05d0*/  LOP3.LUT R5, R2, 0x8, R41, 0xf8, !PT ;  /* 0x0000000802057812 */ /* 0x000fe200078ef829 */
[----:B------:R-:W-:Y:S01]  /*05e0*/  @!P1 VIADD R10, R10, 0x1 ;  /* 0x000000010a0a9836 */ /* 0x000fe20000000000 */
[----:B------:R-:W-:Y:S01]  /*05f0*/  LOP3.LUT R4, R4, 0x7, R39, 0x78, !PT ;  /* 0x0000000704047812 */ /* 0x000fe200078e7827 */
[----:B------:R-:W-:Y:S01]  /*0600*/  VIADD R47, R47, UR4 ;  /* 0x000000042f2f7c36 */ /* 0x000fe20008000000 */
[----:B------:R-:W-:Y:S01]  /*0610*/  ISETP.GE.U32.AND P4, PT, R3, R0, PT ;  /* 0x000000000300720c */ /* 0x000fe20003f86070 */
[----:B------:R-:W-:Y:S01]  /*0620*/  @!P3 IMAD.IADD R15, R15, 0x1, -R0 ;  /* 0x000000010f0fb824 */ /* 0x000fe200078e0a00 */
[----:B------:R-:W-:Y:S01]  /*0630*/  ISETP.NE.AND P3, PT, R16, RZ, PT ;  /* 0x000000ff1000720c */ /* 0x000fe20003f65270 */
[----:B------:R-:W-:Y:S01]  /*0640*/  IMAD.SHL.U32 R5, R5, 0x100, RZ ;  /* 0x0000010005057824 */ /* 0x000fe200078e00ff */
[----:B------:R-:W-:Y:S01]  /*0650*/  LOP3.LUT R16, RZ, R16, RZ, 0x33, !PT ;  /* 0x00000010ff107212 */ /* 0x000fe200078e33ff */
[----:B------:R-:W-:Y:S01]  /*0660*/  @!P2 IMAD.MOV R15, RZ, RZ, -R15 ;  /* 0x000000ffff0fa224 */ /* 0x000fe200078e0a0f */
[----:B------:R-:W-:Y:S01]  /*0670*/  LOP3.LUT R2, R14, 0xc, RZ, 0xfc, !PT ;  /* 0x0000000c0e027812 */ /* 0x000fe200078efcff */
[----:B------:R-:W-:Y:S01]  /*0680*/  IMAD.SHL.U32 R4, R4, 0x10, RZ ;  /* 0x0000001004047824 */ /* 0x000fe200078e00ff */
[C---:B------:R-:W-:Y:S01]  /*0690*/  LOP3.LUT R0, R14.reuse, 0xe, RZ, 0xfc, !PT ;  /* 0x0000000e0e007812 */ /* 0x040fe200078efcff */
[----:B------:R-:W-:Y:S01]  /*06a0*/  IMAD.SHL.U32 R14, R14, 0x8, RZ ;  /* 0x000000080e0e7824 */ /* 0x000fe200078e00ff */
[----:B------:R-:W-:-:S02]  /*06b0*/  SEL R15, R16, R15, !P3 ;  /* 0x0000000f100f7207 */ /* 0x000fc40005800000 */
[----:B------:R-:W-:Y:S01]  /*06c0*/  LOP3.LUT R2, R2, 0x7, R39, 0x78, !PT ;  /* 0x0000000702027812 */ /* 0x000fe200078e7827 */
[----:B------:R-:W-:Y:S01]  /*06d0*/  @P4 VIADD R10, R10, 0x1 ;  /* 0x000000010a0a4836 */ /* 0x000fe20000000000 */
[----:B------:R-:W-:Y:S01]  /*06e0*/  LOP3.LUT R0, R0, 0x7, R39, 0x78, !PT ;  /* 0x0000000700007812 */ /* 0x000fe200078e7827 */
[----:B------:R-:W-:Y:S01]  /*06f0*/  IMAD.IADD R15, R12, 0x1, R15 ;  /* 0x000000010c0f7824 */ /* 0x000fe200078e020f */
[----:B------:R-:W-:Y:S01]  /*0700*/  LOP3.LUT R3, R4, R5, RZ, 0xfc, !PT ;  /* 0x0000000504037212 */ /* 0x000fe200078efcff */
[--C-:B--2---:R-:W-:Y:S01]  /*0710*/  IMAD.MOV R4, RZ, RZ, -R13.reuse ;  /* 0x000000ffff047224 */ /* 0x104fe200078e0a0d */
[-C--:B------:R-:W-:Y:S01]  /*0720*/  LOP3.LUT R48, R48, R17.reuse, RZ, 0xfc, !PT ;  /* 0x0000001130307212 */ /* 0x080fe200078efcff */
[----:B------:R-:W-:Y:S01]  /*0730*/  IMAD.SHL.U32 R44, R15, 0x20, RZ ;  /* 0x000000200f2c7824 */ /* 0x000fe200078e00ff */
[----:B------:R-:W-:Y:S01]  /*0740*/  LOP3.LUT R46, R46, R17, RZ, 0xfc, !PT ;  /* 0x000000112e2e7212 */ /* 0x000fe200078efcff */
[----:B------:R-:W-:Y:S01]  /*0750*/  IMAD.SHL.U32 R2, R2, 0x10, RZ ;  /* 0x0000001002027824 */ /* 0x000fe200078e00ff */
[----:B------:R-:W-:Y:S01]  /*0760*/  LOP3.LUT R40, R5, R40, RZ, 0xfc, !PT ;  /* 0x0000002805287212 */ /* 0x000fe200078efcff */
[----:B------:R-:W-:Y:S01]  /*0770*/  IMAD.SHL.U32 R0, R0, 0x10, RZ ;  /* 0x0000001000007824 */ /* 0x000fe200078e00ff */
[----:B------:R-:W-:Y:S01]  /*0780*/  LOP3.LUT R32, R44, R11, RZ, 0xfc, !PT ;  /* 0x0000000b2c207212 */ /* 0x000fe200078efcff */
[----:B------:R-:W-:Y:S01]  /*0790*/  IMAD R17, R4, R7, RZ ;  /* 0x0000000704117224 */ /* 0x000fe200078e02ff */
[-C--:B------:R-:W-:Y:S01]  /*07a0*/  LOP3.LUT R31, R8, R5.reuse, RZ, 0xfc, !PT ;  /* 0x00000005081f7212 */ /* 0x080fe200078efcff */
[----:B------:R-:W-:Y:S01]  /*07b0*/  IMAD.MOV.U32 R12, RZ, RZ, RZ ;  /* 0x000000ffff0c7224 */ /* 0x000fe200078e00ff */
[-C--:B------:R-:W-:Y:S01]  /*07c0*/  LOP3.LUT R30, R30, R5.reuse, RZ, 0xfc, !PT ;  /* 0x000000051e1e7212 */ /* 0x080fe200078efcff */
[----:B------:R-:W-:Y:S01]  /*07d0*/  @!P0 IMAD.MOV R10, RZ, RZ, -R10 ;  /* 0x000000ffff0a8224 */ /* 0x000fe200078e0a0a */
[----:B------:R-:W-:Y:S01]  /*07e0*/  LOP3.LUT R29, R6, R5, RZ, 0xfc, !PT ;  /* 0x00000005061d7212 */ /* 0x000fe200078efcff */
[----:B------:R-:W-:Y:S01]  /*07f0*/  IMAD.HI.U32 R13, R13, R17, R12 ;  /* 0x000000110d0d7227 */ /* 0x000fe200078e000c */
[----:B------:R-:W-:-:S02]  /*0800*/  LOP3.LUT R28, R28, R5, RZ, 0xfc, !PT ;  /* 0x000000051c1c7212 */ /* 0x000fc400078efcff */
[-C--:B------:R-:W-:Y:S01]  /*0810*/  LOP3.LUT R2, R2, R5.reuse, RZ, 0xfc, !PT ;  /* 0x0000000502027212 */ /* 0x080fe200078efcff */
[----:B------:R-:W-:Y:S01]  /*0820*/  VIADD R48, R48, UR4 ;  /* 0x0000000430307c36 */ /* 0x000fe20008000000 */
[----:B------:R-:W-:Y:S01]  /*0830*/  LOP3.LUT R0, R0, R5, RZ, 0xfc, !PT ;  /* 0x0000000500007212 */ /* 0x000fe200078efcff */
[----:B------:R-:W-:Y:S01]  /*0840*/  VIADD R46, R46, UR4 ;  /* 0x000000042e2e7c36 */ /* 0x000fe20008000000 */
[----:B------:R-:W-:Y:S02]  /*0850*/  LOP3.LUT R26, R44, 0x8, R11, 0xfe, !PT ;  /* 0x000000082c1a7812 */ /* 0x000fe400078efe0b */
[----:B------:R-:W-:Y:S02]  /*0860*/  ISETP.GE.AND P6, PT, R32, RZ, PT ;  /* 0x000000ff2000720c */ /* 0x000fe40003fc6270 */
[----:B------:R-:W-:Y:S02]  /*0870*/  IABS R5, R42 ;  /* 0x0000002a00057213 */ /* 0x000fe40000000000 */
[----:B------:R-:W-:-:S02]  /*0880*/  IABS R32, R32 ;  /* 0x0000002000207213 */ /* 0x000fc40000000000 */
[----:B------:R-:W-:Y:S01]  /*0890*/  ISETP.GE.AND P4, PT, R26, RZ, PT ;  /* 0x000000ff1a00720c */ /* 0x000fe20003f86270 */
[----:B------:R-:W-:Y:S01]  /*08a0*/  IMAD.MOV R5, RZ, RZ, -R5 ;  /* 0x000000ffff057224 */ /* 0x000fe200078e0a05 */
[----:B------:R-:W-:Y:S01]  /*08b0*/  IABS R26, R26 ;  /* 0x0000001a001a7213 */ /* 0x000fe20000000000 */
[C---:B------:R-:W-:Y:S01]  /*08c0*/  IMAD.HI.U32 R8, R13.reuse, R32, RZ ;  /* 0x000000200d087227 */ /* 0x040fe200078e00ff */
[----:B------:R-:W-:Y:S02]  /*08d0*/  SEL R43, R16, R10, !P3 ;  /* 0x0000000a102b7207 */ /* 0x000fe40005800000 */
[----:B------:R-:W-:Y:S01]  /*08e0*/  LOP3.LUT R6, R44, 0x10, R11, 0xfe, !PT ;  /* 0x000000102c067812 */ /* 0x000fe200078efe0b */
[C---:B------:R-:W-:Y:S01]  /*08f0*/  IMAD.HI.U32 R4, R13.reuse, R26, RZ ;  /* 0x0000001a0d047227 */ /* 0x040fe200078e00ff */
[----:B------:R-:W-:Y:S02]  /*0900*/  LOP3.LUT R10, R44, 0x18, R11, 0xfe, !PT ;  /* 0x000000182c0a7812 */ /* 0x000fe400078efe0b */
[----:B------:R-:W-:Y:S01]  /*0910*/  IABS R24, R6 ;  /* 0x0000000600187213 */ /* 0x000fe20000000000 */
[-C--:B------:R-:W-:Y:S01]  /*0920*/  IMAD R32, R8, R5.reuse, R32 ;  /* 0x0000000508207224 */ /* 0x080fe200078e0220 */
[----:B------:R-:W-:Y:S01]  /*0930*/  IABS R22, R10 ;  /* 0x0000000a00167213 */ /* 0x000fe20000000000 */
[----:B------:R-:W-:Y:S01]  /*0940*/  IMAD R26, R4, R5, R26 ;  /* 0x00000005041a7224 */ /* 0x000fe200078e021a */
[----:B------:R-:W-:Y:S01]  /*0950*/  ISETP.GE.AND P2, PT, R6, RZ, PT ;  /* 0x000000ff0600720c */ /* 0x000fe20003f46270 */
[----:B------:R-:W-:Y:S01]  /*0960*/  IMAD.HI.U32 R4, R13, R24, RZ ;  /* 0x000000180d047227 */ /* 0x000fe200078e00ff */
[----:B------:R-:W-:-:S02]  /*0970*/  ISETP.GT.U32.AND P0, PT, R7, R32, PT ;  /* 0x000000200700720c */ /* 0x000fc40003f04070 */
[----:B------:R-:W-:Y:S01]  /*0980*/  ISETP.GT.U32.AND P5, PT, R7, R26, PT ;  /* 0x0000001a0700720c */ /* 0x000fe20003fa4070 */
[----:B------:R-:W-:Y:S01]  /*0990*/  IMAD.HI.U32 R13, R13, R22, RZ ;  /* 0x000000160d0d7227 */ /* 0x000fe200078e00ff */
[----:B------:R-:W-:-:S03]  /*09a0*/  LOP3.LUT R14, R14, 0x10, R41, 0xf8, !PT ;  /* 0x000000100e0e7812 */ /* 0x000fc600078ef829 */
[-C--:B------:R-:W-:Y:S02]  /*09b0*/  IMAD R24, R4, R5.reuse, R24 ;  /* 0x0000000504187224 */ /* 0x080fe400078e0218 */
[----:B------:R-:W-:Y:S02]  /*09c0*/  IMAD R22, R13, R5, R22 ;  /* 0x000000050d167224 */ /* 0x000fe400078e0216 */
[----:B------:R-:W-:Y:S01]  /*09d0*/  IMAD.SHL.U32 R43, R43, 0x20, RZ ;  /* 0x000000202b2b7824 */ /* 0x000fe200078e00ff */
[C---:B------:R-:W-:Y:S01]  /*09e0*/  ISETP.GT.U32.AND P3, PT, R7.reuse, R24, PT ;  /* 0x000000180700720c */ /* 0x040fe20003f64070 */
[--C-:B------:R-:W-:Y:S01]  /*09f0*/  @!P0 IMAD.IADD R32, R32, 0x1, -R7.reuse ;  /* 0x0000000120208824 */ /* 0x100fe200078e0a07 */
[----:B------:R-:W-:Y:S01]  /*0a00*/  ISETP.GT.U32.AND P1, PT, R7, R22, PT ;  /* 0x000000160700720c */ /* 0x000fe20003f24070 */
[----:B------:R-:W-:Y:S01]  /*0a10*/  @!P5 IMAD.IADD R26, R26, 0x1, -R7 ;  /* 0x000000011a1ad824 */ /* 0x000fe200078e0a07 */
[----:B------:R-:W-:Y:S02]  /*0a20*/  LOP3.LUT R5, R43, 0x10, R11, 0xfe, !PT ;  /* 0x000000102b057812 */ /* 0x000fe400078efe0b */
[----:B------:R-:W-:-:S02]  /*0a30*/  LOP3.LUT R4, R43, 0x18, R11, 0xfe, !PT ;  /* 0x000000182b047812 */ /* 0x000fc400078efe0b */
[----:B------:R-:W-:Y:S01]  /*0a40*/  ISETP.GT.U32.AND P0, PT, R7, R32, PT ;  /* 0x000000200700720c */ /* 0x000fe20003f04070 */
[----:B------:R-:W-:Y:S01]  /*0a50*/  IMAD.HI R16, R5, 0x2aaaaaab, RZ ;  /* 0x2aaaaaab05107827 */ /* 0x000fe200078e02ff */
[----:B------:R-:W-:Y:S02]  /*0a60*/  LOP3.LUT R8, R43, R11, RZ, 0xfc, !PT ;  /* 0x0000000b2b087212 */ /* 0x000fe400078efcff */
[----:B------:R-:W-:Y:S01]  /*0a70*/  LOP3.LUT R6, R43, 0x8, R11, 0xfe, !PT ;  /* 0x000000082b067812 */ /* 0x000fe200078efe0b */
[----:B------:R-:W-:Y:S01]  /*0a80*/  IMAD.HI R12, R4, 0x2aaaaaab, RZ ;  /* 0x2aaaaaab040c7827 */ /* 0x000fe200078e02ff */
[C---:B------:R-:W-:Y:S02]  /*0a90*/  ISETP.GT.U32.AND P5, PT, R7.reuse, R26, PT ;  /* 0x0000001a0700720c */ /* 0x040fe40003fa4070 */
[----:B------:R-:W-:Y:S01]  /*0aa0*/  SHF.R.U32.HI R13, RZ, 0x1f, R16 ;  /* 0x0000001fff0d7819 */ /* 0x000fe20000011610 */
[--C-:B------:R-:W-:Y:S01]  /*0ab0*/  @!P3 IMAD.IADD R24, R24, 0x1, -R7.reuse ;  /* 0x000000011818b824 */ /* 0x100fe200078e0a07 */
[----:B------:R-:W-:Y:S01]  /*0ac0*/  SHF.R.U32.HI R11, RZ, 0x1f, R12 ;  /* 0x0000001fff0b7819 */ /* 0x000fe2000001160c */
[--C-:B------:R-:W-:Y:S01]  /*0ad0*/  @!P1 IMAD.IADD R22, R22, 0x1, -R7.reuse ;  /* 0x0000000116169824 */ /* 0x100fe200078e0a07 */
[----:B------:R-:W-:Y:S01]  /*0ae0*/  LEA.HI R16, R16, R13, RZ, 0x17 ;  /* 0x0000000d10107211 */ /* 0x000fe200078fb8ff */
[----:B------:R-:W-:Y:S01]  /*0af0*/  @!P0 IMAD.IADD R32, R32, 0x1, -R7 ;  /* 0x0000000120208824 */ /* 0x000fe200078e0a07 */
[C---:B------:R-:W-:Y:S01]  /*0b00*/  ISETP.GT.U32.AND P3, PT, R7.reuse, R24, PT ;  /* 0x000000180700720c */ /* 0x040fe20003f64070 */
[----:B------:R-:W-:Y:S01]  /*0b10*/  IMAD.HI R20, R8, 0x2aaaaaab, RZ ;  /* 0x2aaaaaab08147827 */ /* 0x000fe200078e02ff */
[----:B------:R-:W-:-:S02]  /*0b20*/  ISETP.GT.U32.AND P1, PT, R7, R22, PT ;  /* 0x000000160700720c */ /* 0x000fc40003f24070 */
[----:B------:R-:W-:Y:S01]  /*0b30*/  LEA.HI R11, R12, R11, RZ, 0x17 ;  /* 0x0000000b0c0b7211 */ /* 0x000fe200078fb8ff */
[----:B------:R-:W-:Y:S01]  /*0b40*/  IMAD.HI R18, R6, 0x2aaaaaab, RZ ;  /* 0x2aaaaaab06127827 */ /* 0x000fe200078e02ff */
[----:B------:R-:W-:Y:S02]  /*0b50*/  ISETP.GE.AND P0, PT, R10, RZ, PT ;  /* 0x000000ff0a00720c */ /* 0x000fe40003f06270 */
[----:B------:R-:W-:Y:S01]  /*0b60*/  SHF.R.U32.HI R17, RZ, 0x1f, R20 ;  /* 0x0000001fff117819 */ /* 0x000fe20000011614 */
[----:B------:R-:W-:Y:S01]  /*0b70*/  IMAD R16, R16, -0xc00, R5 ;  /* 0xfffff40010107824 */ /* 0x000fe200078e0205 */
[----:B------:R-:W-:Y:S01]  /*0b80*/  SHF.R.U32.HI R15, RZ, 0x1f, R18 ;  /* 0x0000001fff0f7819 */ /* 0x000fe20000011612 */
[----:B------:R-:W-:Y:S01]  /*0b90*/  IMAD R10, R11, -0xc00, R4 ;  /* 0xfffff4000b0a7824 */ /* 0x000fe200078e0204 */
[----:B------:R-:W-:Y:S01]  /*0ba0*/  LEA.HI R17, R20, R17, RZ, 0x17 ;  /* 0x0000001114117211 */ /* 0x000fe200078fb8ff */
[----:B------:R-:W2:Y:S01]  /*0bb0*/  LDC.64 R4, c[0x0][0x218] ;  /* 0x00008600ff047b82 */ /* 0x000ea20000000a00 */
[--C-:B------:R-:W-:Y:S01]  /*0bc0*/  @!P5 IMAD.IADD R26, R26, 0x1, -R7.reuse ;  /* 0x000000011a1ad824 */ /* 0x100fe200078e0a07 */
[----:B------:R-:W-:Y:S01]  /*0bd0*/  LEA.HI R15, R18, R15, RZ, 0x17 ;  /* 0x0000000f120f7211 */ /* 0x000fe200078fb8ff */
[----:B------:R-:W-:-:S02]  /*0be0*/  @!P3 IMAD.IADD R24, R24, 0x1, -R7 ;  /* 0x000000011818b824 */ /* 0x000fc400078e0a07 */
[----:B------:R-:W-:Y:S01]  /*0bf0*/  @!P1 IMAD.IADD R22, R22, 0x1, -R7 ;  /* 0x0000000116169824 */ /* 0x000fe200078e0a07 */
[----:B------:R-:W-:Y:S01]  /*0c00*/  ISETP.NE.AND P1, PT, R42, RZ, PT ;  /* 0x000000ff2a00720c */ /* 0x000fe20003f25270 */
[----:B------:R-:W-:Y:S01]  /*0c10*/  @!P6 IMAD.MOV R32, RZ, RZ, -R32 ;  /* 0x000000ffff20e224 */ /* 0x000fe200078e0a20 */
[----:B------:R-:W-:Y:S01]  /*0c20*/  LOP3.LUT R7, RZ, R42, RZ, 0x33, !PT ;  /* 0x0000002aff077212 */ /* 0x000fe200078e33ff */
[----:B------:R-:W-:Y:S02]  /*0c30*/  @!P4 IMAD.MOV R26, RZ, RZ, -R26 ;  /* 0x000000ffff1ac224 */ /* 0x000fe400078e0a1a */
[----:B------:R-:W-:Y:S01]  /*0c40*/  @!P2 IMAD.MOV R24, RZ, RZ, -R24 ;  /* 0x000000ffff18a224 */ /* 0x000fe200078e0a18 */
[C---:B------:R-:W-:Y:S01]  /*0c50*/  SEL R20, R7.reuse, R32, !P1 ;  /* 0x0000002007147207 */ /* 0x040fe20004800000 */
[----:B------:R-:W-:Y:S01]  /*0c60*/  @!P0 IMAD.MOV R22, RZ, RZ, -R22 ;  /* 0x000000ffff168224 */ /* 0x000fe200078e0a16 */
[----:B------:R-:W-:Y:S01]  /*0c70*/  SEL R18, R7, R26, !P1 ;  /* 0x0000001a07127207 */ /* 0x000fe20004800000 */
[----:B------:R-:W-:Y:S01]  /*0c80*/  IMAD R8, R17, -0xc00, R8 ;  /* 0xfffff40011087824 */ /* 0x000fe200078e0208 */
[----:B------:R-:W-:Y:S01]  /*0c90*/  SEL R12, R7, R24, !P1 ;  /* 0x00000018070c7207 */ /* 0x000fe20004800000 */
[----:B------:R-:W-:Y:S01]  /*0ca0*/  IMAD R6, R15, -0xc00, R6 ;  /* 0xfffff4000f067824 */ /* 0x000fe200078e0206 */
[----:B------:R-:W-:Y:S01]  /*0cb0*/  SEL R26, R7, R22, !P1 ;  /* 0x00000016071a7207 */ /* 0x000fe20004800000 */
[----:B------:R-:W-:Y:S01]  /*0cc0*/  IMAD R27, R20, 0x3c00, R9 ;  /* 0x00003c00141b7824 */ /* 0x000fe200078e0209 */
[----:B------:R-:W-:Y:S01]  /*0cd0*/  SHF.R.U32.HI R32, RZ, 0x4, R39 ;  /* 0x00000004ff207819 */ /* 0x000fe20000011627 */
[----:B------:R-:W-:-:S02]  /*0ce0*/  IMAD R59, R18, 0x3c00, R9 ;  /* 0x00003c00123b7824 */ /* 0x000fc400078e0209 */
[--C-:B------:R-:W-:Y:S01]  /*0cf0*/  IMAD R11, R8, 0x3c00, R9.reuse ;  /* 0x00003c00080b7824 */ /* 0x100fe200078e0209 */
[----:B------:R-:W-:Y:S01]  /*0d00*/  SGXT.U32 R32, R32, 0x1 ;  /* 0x000000012020781a */ /* 0x000fe20000000000 */
[--C-:B------:R-:W-:Y:S02]  /*0d10*/  IMAD R21, R6, 0x3c00, R9.reuse ;  /* 0x00003c0006157824 */ /* 0x100fe400078e0209 */
[--C-:B------:R-:W-:Y:S01]  /*0d20*/  IMAD R22, R16, 0x3c00, R9.reuse ;  /* 0x00003c0010167824 */ /* 0x100fe200078e0209 */
[----:B------:R-:W-:Y:S01]  /*0d30*/  LOP3.LUT R38, R32, 0x2, RZ, 0xfc, !PT ;  /* 0x0000000220267812 */ /* 0x000fe200078efcff */
[--C-:B------:R-:W-:Y:S01]  /*0d40*/  IMAD R24, R10, 0x3c00, R9.reuse ;  /* 0x00003c000a187824 */ /* 0x100fe200078e0209 */
[----:B------:R-:W-:Y:S01]  /*0d50*/  LOP3.LUT R8, R32, 0x4, RZ, 0xfc, !PT ;  /* 0x0000000420087812 */ /* 0x000fe200078efcff */
[--C-:B------:R-:W-:Y:S01]  /*0d60*/  IMAD R61, R12, 0x3c00, R9.reuse ;  /* 0x00003c000c3d7824 */ /* 0x100fe200078e0209 */
[----:B------:R-:W-:Y:S01]  /*0d70*/  LOP3.LUT R12, R32, 0x7, R39, 0x78, !PT ;  /* 0x00000007200c7812 */ /* 0x000fe200078e7827 */
[----:B------:R-:W-:Y:S01]  /*0d80*/  IMAD R9, R26, 0x3c00, R9 ;  /* 0x00003c001a097824 */ /* 0x000fe200078e0209 */
[C---:B------:R-:W-:Y:S01]  /*0d90*/  LOP3.LUT R36, R32.reuse, 0x6, RZ, 0xfc, !PT ;  /* 0x0000000620247812 */ /* 0x040fe200078efcff */
[----:B-1---5:R-:W-:Y:S01]  /*0da0*/  IMAD.WIDE R26, R27, 0x2, R62 ;  /* 0x000000021b1a7825 */ /* 0x022fe200078e023e */
[----:B------:R-:W-:-:S02]  /*0db0*/  LOP3.LUT R6, R32, 0x8, RZ, 0xfc, !PT ;  /* 0x0000000820067812 */ /* 0x000fc400078efcff */
[----:B------:R-:W-:Y:S01]  /*0dc0*/  LOP3.LUT R34, R32, 0xa, RZ, 0xfc, !PT ;  /* 0x0000000a20227812 */ /* 0x000fe200078efcff */
[--C-:B------:R-:W-:Y:S01]  /*0dd0*/  IMAD.WIDE R58, R59, 0x2, R62.reuse ;  /* 0x000000023b3a7825 */ /* 0x100fe200078e023e */
[----:B------:R-:W-:Y:S01]  /*0de0*/  @!PT LDS RZ, [RZ] ;  /* 0x00000000fffff984 */ /* 0x000fe20000000800 */
[----:B------:R-:W-:Y:S01]  /*0df0*/  @!PT LDS RZ, [RZ] ;  /* 0x00000000fffff984 */ /* 0x000fe20000000800 */
[----:B------:R-:W-:Y:S01]  /*0e00*/  @!PT LDS RZ, [RZ] ;  /* 0x00000000fffff984 */ /* 0x000fe20000000800 */
[----:B------:R-:W-:Y:S01]  /*0e10*/  LDGSTS.E.BYPASS.LTC128B.128 [R49], desc[UR6][R26.64] ;  /* 0x000000001a317fae */ /* 0x000fe2000b901d46 */
[----:B------:R-:W-:Y:S02]  /*0e20*/  IADD3 R51, P0, R26, 0x100, RZ ;  /* 0x000001001a337810 */ /* 0x000fe40007f1e0ff */
[--C-:B------:R-:W-:Y:S01]  /*0e30*/  IMAD.WIDE R60, R61, 0x2, R62.reuse ;  /* 0x000000023d3c7825 */ /* 0x100fe200078e023e */
[----:B------:R1:W-:Y:S01]  /*0e40*/  LDGSTS.E.BYPASS.LTC128B.128 [R48], desc[UR6][R58.64] ;  /* 0x000000003a307fae */ /* 0x0003e2000b901d46 */
[----:B------:R-:W-:Y:S02]  /*0e50*/  IADD3 R53, P1, R58, 0x100, RZ ;  /* 0x000001003a357810 */ /* 0x000fe40007f3e0ff */
[----:B------:R-:W-:Y:S01]  /*0e60*/  IMAD.WIDE R62, R9, 0x2, R62 ;  /* 0x00000002093e7825 */ /* 0x000fe200078e023e */
[----:B------:R-:W-:Y:S01]  /*0e70*/  LDGSTS.E.BYPASS.LTC128B.128 [R47], desc[UR6][R60.64] ;  /* 0x000000003c2f7fae */ /* 0x000fe2000b901d46 */
[----:B------:R-:W-:-:S02]  /*0e80*/  LOP3.LUT R38, R38, 0x7, R39, 0x78, !PT ;  /* 0x0000000726267812 */ /* 0x000fc400078e7827 */
[--C-:B--2---:R-:W-:Y:S01]  /*0e90*/  IMAD.WIDE R10, R11, 0x2, R4.reuse ;  /* 0x000000020b0a7825 */ /* 0x104fe200078e0204 */
[----:B------:R2:W-:Y:S01]  /*0ea0*/  LDGSTS.E.BYPASS.LTC128B.128 [R46], desc[UR6][R62.64] ;  /* 0x000000003e2e7fae */ /* 0x0005e2000b901d46 */
[----:B------:R-:W-:Y:S02]  /*0eb0*/  LOP3.LUT R8, R8, 0x7, R39, 0x78, !PT ;  /* 0x0000000708087812 */ /* 0x000fe400078e7827 */
[--C-:B------:R-:W-:Y:S01]  /*0ec0*/  IMAD.WIDE R20, R21, 0x2, R4.reuse ;  /* 0x0000000215147825 */ /* 0x100fe200078e0204 */
[----:B------:R-:W0:Y:S01]  /*0ed0*/  LDGDEPBAR ;  /* 0x00000000000079af */ /* 0x000e220000000000 */
[----:B------:R-:W-:Y:S02]  /*0ee0*/  LOP3.LUT R36, R36, 0x7, R39, 0x78, !PT ;  /* 0x0000000724247812 */ /* 0x000fe400078e7827 */
[----:B------:R-:W-:Y:S01]  /*0ef0*/  IMAD.WIDE R22, R22, 0x2, R4 ;  /* 0x0000000216167825 */ /* 0x000fe200078e0204 */
[----:B------:R3:W-:Y:S01]  /*0f00*/  LDGSTS.E.BYPASS.LTC128B.128 [R49+0x2000], desc[UR6][R10.64] ;  /* 0x020000000a317fae */ /* 0x0007e2000b901d46 */
[----:B------:R-:W-:-:S02]  /*0f10*/  LOP3.LUT R6, R6, 0x7, R39, 0x78, !PT ;  /* 0x0000000706067812 */ /* 0x000fc400078e7827 */
[----:B------:R-:W-:Y:S01]  /*0f20*/  IMAD.WIDE R24, R24, 0x2, R4 ;  /* 0x0000000218187825 */ /* 0x000fe200078e0204 */
[----:B------:R4:W-:Y:S01]  /*0f30*/  LDGSTS.E.BYPASS.LTC128B.128 [R48+0x2000], desc[UR6][R20.64] ;  /* 0x0200000014307fae */ /* 0x0009e2000b901d46 */
[----:B------:R-:W-:Y:S02]  /*0f40*/  LOP3.LUT R5, R14, 0x7, R39, 0xf8, !PT ;  /* 0x000000070e057812 */ /* 0x000fe400078ef827 */
[----:B------:R-:W-:Y:S01]  /*0f50*/  IMAD.SHL.U32 R12, R12, 0x10, RZ ;  /* 0x000000100c0c7824 */ /* 0x000fe200078e00ff */
[----:B------:R4:W-:Y:S01]  /*0f60*/  LDGSTS.E.BYPASS.LTC128B.128 [R47+0x2000], desc[UR6][R22.64] ;  /* 0x02000000162f7fae */ /* 0x0009e2000b901d46 */
[C---:B------:R-:W-:Y:S01]  /*0f70*/  LOP3.LUT R4, R32.reuse, 0xc, RZ, 0xfc, !PT ;  /* 0x0000000c20047812 */ /* 0x040fe200078efcff */
[----:B------:R-:W-:Y:S01]  /*0f80*/  IMAD.SHL.U32 R5, R5, 0x100, RZ ;  /* 0x0000010005057824 */ /* 0x000fe200078e00ff */
[----:B------:R-:W-:Y:S01]  /*0f90*/  LOP3.LUT R32, R32, 0xe, RZ, 0xfc, !PT ;  /* 0x0000000e20207812 */ /* 0x000fe200078efcff */
[----:B------:R4:W-:Y:S01]  /*0fa0*/  LDGSTS.E.BYPASS.LTC128B.128 [R46+0x2000], desc[UR6][R24.64] ;  /* 0x02000000182e7fae */ /* 0x0009e2000b901d46 */
[----:B------:R-:W-:Y:S01]  /*0fb0*/  LOP3.LUT R34, R34, 0x7, R39, 0x78, !PT ;  /* 0x0000000722227812 */ /* 0x000fe200078e7827 */
[----:B------:R-:W-:Y:S01]  /*0fc0*/  IMAD.X R52, RZ, RZ, R59, P1 ;  /* 0x000000ffff347224 */ /* 0x000fe200008e063b */
[----:B------:R-:W-:Y:S01]  /*0fd0*/  LOP3.LUT R45, R5, R12, RZ, 0xfc, !PT ;  /* 0x0000000c052d7212 */ /* 0x000fe200078efcff */
[----:B------:R-:W0:Y:S01]  /*0fe0*/  LDGDEPBAR ;  /* 0x00000000000079af */ /* 0x000e220000000000 */
[----:B------:R-:W-:Y:S01]  /*0ff0*/  LOP3.LUT R4, R4, 0x7, R39, 0x78, !PT ;  /* 0x0000000704047812 */ /* 0x000fe200078e7827 */
[----:B------:R-:W-:Y:S01]  /*1000*/  IMAD.X R50, RZ, RZ, R27, P0 ;  /* 0x000000ffff327224 */ /* 0x000fe200000e061b */
[----:B------:R-:W-:Y:S01]  /*1010*/  LOP3.LUT R32, R32, 0x7, R39, 0x78, !PT ;  /* 0x0000000720207812 */ /* 0x000fe200078e7827 */
[----:B------:R-:W-:Y:S01]  /*1020*/  IMAD.SHL.U32 R38, R38, 0x10, RZ ;  /* 0x0000001026267824 */ /* 0x000fe200078e00ff */
[----:B------:R-:W-:Y:S01]  /*1030*/  IADD3 R57, P3, R62, 0x100, RZ ;  /* 0x000001003e397810 */ /* 0x000fe20007f7e0ff */
[----:B------:R-:W-:Y:S01]  /*1040*/  IMAD.SHL.U32 R8, R8, 0x10, RZ ;  /* 0x0000001008087824 */ /* 0x000fe200078e00ff */
[----:B------:R-:W-:Y:S01]  /*1050*/  IADD3 R55, P2, R60, 0x100, RZ ;  /* 0x000001003c377810 */ /* 0x000fe20007f5e0ff */
[----:B------:R-:W-:Y:S01]  /*1060*/  IMAD.SHL.U32 R36, R36, 0x10, RZ ;  /* 0x0000001024247824 */ /* 0x000fe200078e00ff */
[----:B-1----:R-:W-:Y:S01]  /*1070*/  IADD3 R59, P0, R10, 0x100, RZ ;  /* 0x000001000a3b7810 */ /* 0x002fe20007f1e0ff */
[----:B------:R-:W-:Y:S01]  /*1080*/  IMAD.SHL.U32 R6, R6, 0x10, RZ ;  /* 0x0000001006067824 */ /* 0x000fe200078e00ff */
[-C--:B------:R-:W-:Y:S01]  /*1090*/  LOP3.LUT R38, R38, R5.reuse, RZ, 0xfc, !PT ;  /* 0x0000000526267212 */ /* 0x080fe200078efcff */
[----:B------:R-:W-:Y:S01]  /*10a0*/  IMAD.SHL.U32 R34, R34, 0x10, RZ ;  /* 0x0000001022227824 */ /* 0x000fe200078e00ff */
[-C--:B------:R-:W-:Y:S01]  /*10b0*/  LOP3.LUT R37, R8, R5.reuse, RZ, 0xfc, !PT ;  /* 0x0000000508257212 */ /* 0x080fe200078efcff */
[----:B------:R-:W-:Y:S01]  /*10c0*/  IMAD.SHL.U32 R4, R4, 0x10, RZ ;  /* 0x0000001004047824 */ /* 0x000fe200078e00ff */
[-C--:B------:R-:W-:Y:S01]  /*10d0*/  LOP3.LUT R36, R36, R5.reuse, RZ, 0xfc, !PT ;  /* 0x0000000524247212 */ /* 0x080fe200078efcff */
[----:B------:R-:W-:Y:S01]  /*10e0*/  IMAD.SHL.U32 R32, R32, 0x10, RZ ;  /* 0x0000001020207824 */ /* 0x000fe200078e00ff */
[----:B------:R-:W-:Y:S01]  /*10f0*/  LOP3.LUT R35, R6, R5, RZ, 0xfc, !PT ;  /* 0x0000000506237212 */ /* 0x000fe200078efcff */
[----:B------:R-:W-:Y:S01]  /*1100*/  IMAD.X R56, RZ, RZ, R63, P3 ;  /* 0x000000ffff387224 */ /* 0x000fe200018e063f */
[----:B------:R-:W-:Y:S01]  /*1110*/  IADD3 R65, P3, R24, 0x100, RZ ;  /* 0x0000010018417810 */ /* 0x000fe20007f7e0ff */
[----:B------:R-:W-:Y:S01]  /*1120*/  IMAD.X R54, RZ, RZ, R61, P2 ;  /* 0x000000ffff367224 */ /* 0x000fe200010e063d */
[----:B--2---:R-:W-:Y:S01]  /*1130*/  IADD3 R63, P2, R22, 0x100, RZ ;  /* 0x00000100163f7810 */ /* 0x004fe20007f5e0ff */
[----:B------:R-:W-:Y:S01]  /*1140*/  IMAD.X R58, RZ, RZ, R11, P0 ;  /* 0x000000ffff3a7224 */ /* 0x000fe200000e060b */
[----:B------:R-:W-:Y:S01]  /*1150*/  IADD3 R61, P1, R20, 0x100, RZ ;  /* 0x00000100143d7810 */ /* 0x000fe20007f3e0ff */
[----:B------:R-:W-:-:S04]  /*1160*/  DEPBAR.LE SB0, 0x0 ;  /* 0x000080000000791a */ /* 0x000fc80000000000 */
[----:B------:R-:W-:Y:S01]  /*1170*/  BAR.SYNC.DEFER_BLOCKING 0x0 ;  /* 0x0000000000007b1d */ /* 0x000fe20000010000 */
[-C--:B------:R-:W-:Y:S01]  /*1180*/  LOP3.LUT R34, R34, R5.reuse, RZ, 0xfc, !PT ;  /* 0x0000000522227212 */ /* 0x080fe200078efcff */
[----:B------:R-:W-:Y:S01]  /*1190*/  IMAD.X R64, RZ, RZ, R25, P3 ;  /* 0x000000ffff407224 */ /* 0x000fe200018e0619 */
[-C--:B------:R-:W-:Y:S01]  /*11a0*/  LOP3.LUT R33, R4, R5.reuse, RZ, 0xfc, !PT ;  /* 0x0000000504217212 */ /* 0x080fe200078efcff */
[----:B------:R-:W-:Y:S01]  /*11b0*/  IMAD.X R62, RZ, RZ, R23, P2 ;  /* 0x000000ffff3e7224 */ /* 0x000fe200010e0617 */
[----:B------:R-:W-:Y:S01]  /*11c0*/  LOP3.LUT R32, R32, R5, RZ, 0xfc, !PT ;  /* 0x0000000520207212 */ /* 0x000fe200078efcff */
[----:B------:R-:W-:Y:S01]  /*11d0*/  IMAD.X R60, RZ, RZ, R21, P1 ;  /* 0x000000ffff3c7224 */ /* 0x000fe200008e0615 */
[----:B------:R-:W-:Y:S02]  /*11e0*/  CS2R R4, SRZ ;  /* 0x0000000000047805 */ /* 0x000fe4000001ff00 */
[----:B------:R-:W-:Y:S02]  /*11f0*/  CS2R R6, SRZ ;  /* 0x0000000000067805 */ /* 0x000fe4000001ff00 */
[----:B------:R-:W-:-:S02]  /*1200*/  CS2R R8, SRZ ;  /* 0x0000000000087805 */ /* 0x000fc4000001ff00 */
[----:B---3--:R-:W-:Y:S01]  /*1210*/  CS2R R10, SRZ ;  /* 0x00000000000a7805 */ /* 0x008fe2000001ff00 */
[----:B------:R1:W2:Y:S04]  /*1220*/  LDSM.16.M88.4 R12, [R45+UR4] ;  /* 0x000000042d0c783b */ /* 0x0002a80008000200 */
[----:B----4-:R1:W3:Y:S02]  /*1230*/  LDSM.16.M88.4 R16, [R40+UR4+0x2000] ;  /* 0x002000042810783b */ /* 0x0102e40008000200 */
.L_x_0:
[----:B------:R-:W-:-:S01]  /*1240*/  LDSM.16.M88.4 R20, [R38+UR4] ;  /* 0x000000042614783b */ /* 0x000fc20008000200 */
[----:B--23--:R-:W-:Y:S03]  /*1250*/  HMMA.16816.F32.BF16 R4, R12, R16, R4 ;  /* 0x000000100c04723c */ /* 0x00cfe60000041804 */
[----:B------:R-:W2:Y:S02]  /*1260*/  LDSM.16.M88.4 R24, [R31+UR4+0x2000] ;  /* 0x002000041f18783b */ /* 0x000ea40008000200 */
[C---:B------:R-:W-:Y:S01]  /*1270*/  ISETP.GE.U32.AND P4, PT, R66.reuse, 0x3b80, PT ;  /* 0x00003b804200780c */ /* 0x040fe20003f86070 */
[----:B------:R-:W-:Y:S01]  /*1280*/  HMMA.16816.F32.BF16 R8, R12, R18, R8 ;  /* 0x000000120c08723c */ /* 0x000fe20000041808 */
[----:B------:R-:W-:Y:S04]  /*1290*/  LDSM.16.M88.4 R12, [R37+UR4] ;  /* 0x00000004250c783b */ /* 0x000fe80008000200 */
[----:B------:R-:W3:Y:S01]  /*12a0*/  LDSM.16.M88.4 R16, [R30+UR4+0x2000] ;  /* 0x002000041e10783b */ /* 0x000ee20008000200 */
[----:B------:R-:W-:Y:S11]  /*12b0*/  VIADD R66, R66, 0x80 ;  /* 0x0000008042427836 */ /* 0x000ff60000000000 */
[----:B------:R-:W-:-:S01]  /*12c0*/  @!UPT UIADD3 URZ, URZ, URZ, URZ ;  /* 0x0000003f3f3ff290 */ /* 0x000fc2000fffe03f */
[----:B--2---:R-:W-:Y:S06]  /*12d0*/  HMMA.16816.F32.BF16 R4, R20, R24, R4 ;  /* 0x000000181404723c */ /* 0x004fec0000041804 */
[----:B------:R-:W-:Y:S01]  /*12e0*/  HMMA.16816.F32.BF16 R8, R20, R26, R8 ;  /* 0x0000001a1408723c */ /* 0x000fe20000041808 */
[----:B------:R-:W-:Y:S04]  /*12f0*/  LDSM.16.M88.4 R20, [R36+UR4] ;  /* 0x000000042414783b */ /* 0x000fe80008000200 */
[----:B------:R-:W2:Y:S11]  /*1300*/  LDSM.16.M88.4 R24, [R29+UR4+0x2000] ;  /* 0x002000041d18783b */ /* 0x000eb60008000200 */
[----:B------:R-:W-:-:S02]  /*1310*/  @!UPT UIADD3 URZ, URZ, URZ, URZ ;  /* 0x0000003f3f3ff290 */ /* 0x000fc4000fffe03f */
[----:B---3--:R-:W-:Y:S06]  /*1320*/  HMMA.16816.F32.BF16 R4, R12, R16, R4 ;  /* 0x000000100c04723c */ /* 0x008fec0000041804 */
[----:B------:R-:W-:Y:S01]  /*1330*/  HMMA.16816.F32.BF16 R8, R12, R18, R8 ;  /* 0x000000120c08723c */ /* 0x000fe20000041808 */
[----:B------:R-:W-:Y:S04]  /*1340*/  LDSM.16.M88.4 R12, [R35+UR4] ;  /* 0x00000004230c783b */ /* 0x000fe80008000200 */
[----:B------:R-:W3:Y:S11]  /*1350*/  LDSM.16.M88.4 R16, [R28+UR4+0x2000] ;  /* 0x002000041c10783b */ /* 0x000ef60008000200 */
[----:B------:R-:W-:-:S02]  /*1360*/  @!UPT UIADD3 URZ, URZ, URZ, URZ ;  /* 0x0000003f3f3ff290 */ /* 0x000fc4000fffe03f */
        /* <DEDUP_REMOVED lines=13> */
[----:B------:R-:W2:Y:S01]  /*1440*/  LDSM.16.M88.4 R24, [R0+UR4+0x2000] ;  /* 0x002000040018783b */ /* 0x000ea20008000200 */
[----:B------:R-:W-:Y:S11]  /*1450*/  BAR.SYNC.DEFER_BLOCKING 0x0 ;  /* 0x0000000000007b1d */ /* 0x000ff60000010000 */
[----:B------:R-:W-:-:S01]  /*1460*/  @!UPT UIADD3 URZ, URZ, URZ, URZ ;  /* 0x0000003f3f3ff290 */ /* 0x000fc2000fffe03f */
[----:B---3--:R-:W-:Y:S06]  /*1470*/  HMMA.16816.F32.BF16 R4, R12, R16, R4 ;  /* 0x000000100c04723c */ /* 0x008fec0000041804 */
[----:B------:R-:W-:Y:S11]  /*1480*/  HMMA.16816.F32.BF16 R8, R12, R18, R8 ;  /* 0x000000120c08723c */ /* 0x000ff60000041808 */
[----:B------:R-:W-:Y:S07]  /*1490*/  @!UPT UIADD3 URZ, URZ, URZ, URZ ;  /* 0x0000003f3f3ff290 */ /* 0x000fee000fffe03f */
[----:B--2---:R-:W-:Y:S05]  /*14a0*/  HMMA.16816.F32.BF16 R4, R20, R24, R4 ;  /* 0x000000181404723c */ /* 0x004fea0000041804 */
[----:B------:R-:W-:-:S01]  /*14b0*/  IADD3 R14, P1, R51, UR8, RZ ;  /* 0x00000008330e7c10 */ /* 0x000fc2000ff3e0ff */
[----:B------:R-:W-:Y:S05]  /*14c0*/  HMMA.16816.F32.BF16 R8, R20, R26, R8 ;  /* 0x0000001a1408723c */ /* 0x000fea0000041808 */
[----:B------:R-:W-:Y:S02]  /*14d0*/  IADD3 R18, P0, R53, UR8, RZ ;  /* 0x0000000835127c10 */ /* 0x000fe4000ff1e0ff */
[----:B------:R-:W-:Y:S04]  /*14e0*/  IADD3.X R15, R50, UR5, RZ, P1, !PT ;  /* 0x00000005320f7c10 */ /* 0x000fe80008ffe4ff */
[----:B------:R-:W-:Y:S01]  /*14f0*/  IADD3 R68, P1, R55, UR8, RZ ;  /* 0x0000000837447c10 */ /* 0x000fe2000ff3e0ff */
[----:B------:R-:W-:Y:S01]  /*1500*/  @!PT LDS RZ, [RZ] ;  /* 0x00000000fffff984 */ /* 0x000fe20000000800 */
[----:B------:R-:W-:Y:S01]  /*1510*/  @!PT LDS RZ, [RZ] ;  /* 0x00000000fffff984 */ /* 0x000fe20000000800 */
[----:B------:R-:W-:Y:S01]  /*1520*/  @!PT LDS RZ, [RZ] ;  /* 0x00000000fffff984 */ /* 0x000fe20000000800 */
[----:B------:R2:W-:Y:S01]  /*1530*/  LDGSTS.E.BYPASS.LTC128B.128 [R49], desc[UR6][R14.64], !P4 ;  /* 0x000000000e317fae */ /* 0x0005e2000e101d46 */
[----:B------:R-:W-:Y:S02]  /*1540*/  IADD3.X R19, R52, UR5, RZ, P0, !PT ;  /* 0x0000000534137c10 */ /* 0x000fe400087fe4ff */
[----:B------:R-:W-:Y:S02]  /*1550*/  IADD3.X R69, R54, UR5, RZ, P1, !PT ;  /* 0x0000000536457c10 */ /* 0x000fe40008ffe4ff */
[----:B------:R-:W-:Y:S01]  /*1560*/  IADD3 R24, P0, R57, UR8, RZ ;  /* 0x0000000839187c10 */ /* 0x000fe2000ff1e0ff */
[----:B------:R3:W-:Y:S01]  /*1570*/  LDGSTS.E.BYPASS.LTC128B.128 [R48], desc[UR6][R18.64], !P4 ;  /* 0x0000000012307fae */ /* 0x0007e2000e101d46 */
[----:B------:R-:W-:Y:S02]  /*1580*/  IADD3 R16, P3, R59, UR8, RZ ;  /* 0x000000083b107c10 */ /* 0x000fe4000ff7e0ff */
[----:B------:R-:W-:Y:S01]  /*1590*/  IADD3.X R25, R56, UR5, RZ, P0, !PT ;  /* 0x0000000538197c10 */ /* 0x000fe200087fe4ff */
[----:B------:R4:W-:Y:S01]  /*15a0*/  LDGSTS.E.BYPASS.LTC128B.128 [R47], desc[UR6][R68.64], !P4 ;  /* 0x00000000442f7fae */ /* 0x0009e2000e101d46 */
[----:B------:R-:W-:Y:S03]  /*15b0*/  IADD3.X R17, R58, UR5, RZ, P3, !PT ;  /* 0x000000053a117c10 */ /* 0x000fe60009ffe4ff */
[----:B-1----:R-:W-:Y:S04]  /*15c0*/  LDGSTS.E.BYPASS.LTC128B.128 [R46], desc[UR6][R24.64], !P4 ;  /* 0x00000000182e7fae */ /* 0x002fe8000e101d46 */
[----:B------:R-:W0:Y:S04]  /*15d0*/  LDGDEPBAR ;  /* 0x00000000000079af */ /* 0x000e280000000000 */
[----:B------:R-:W-:Y:S01]  /*15e0*/  LDGSTS.E.BYPASS.LTC128B.128 [R49+0x2000], desc[UR6][R16.64], !P4 ;  /* 0x0200000010317fae */ /* 0x000fe2000e101d46 */
[----:B--2---:R-:W-:Y:S04]  /*15f0*/  IADD3 R14, P2, R61, UR8, RZ ;  /* 0x000000083d0e7c10 */ /* 0x004fe8000ff5e0ff */
[----:B------:R-:W-:Y:S02]  /*1600*/  IADD3.X R15, R60, UR5, RZ, P2, !PT ;  /* 0x000000053c0f7c10 */ /* 0x000fe400097fe4ff */
[----:B---3--:R-:W-:Y:S03]  /*1610*/  IADD3 R18, P1, R63, UR8, RZ ;  /* 0x000000083f127c10 */ /* 0x008fe6000ff3e0ff */
[----:B------:R1:W-:Y:S01]  /*1620*/  LDGSTS.E.BYPASS.LTC128B.128 [R48+0x2000], desc[UR6][R14.64], !P4 ;  /* 0x020000000e307fae */ /* 0x0003e2000e101d46 */
[----:B----4-:R-:W-:Y:S01]  /*1630*/  IADD3 R68, P0, R65, UR8, RZ ;  /* 0x0000000841447c10 */ /* 0x010fe2000ff1e0ff */
[----:B------:R-:W-:Y:S01]  /*1640*/  UIADD3 UR8, UP0, UR8, 0x100, URZ ;  /* 0x0000010008087890 */ /* 0x000fe2000ff1e03f */
[----:B------:R-:W-:Y:S02]  /*1650*/  IADD3.X R19, R62, UR5, RZ, P1, !PT ;  /* 0x000000053e137c10 */ /* 0x000fe40008ffe4ff */
[----:B------:R-:W-:Y:S01]  /*1660*/  IADD3.X R69, R64, UR5, RZ, P0, !PT ;  /* 0x0000000540457c10 */ /* 0x000fe200087fe4ff */
[----:B------:R-:W-:Y:S02]  /*1670*/  UIADD3.X UR5, URZ, UR5, URZ, UP0, !UPT ;  /* 0x000000053f057290 */ /* 0x000fe400087fe43f */
[----:B------:R4:W-:Y:S04]  /*1680*/  LDGSTS.E.BYPASS.LTC128B.128 [R47+0x2000], desc[UR6][R18.64], !P4 ;  /* 0x02000000122f7fae */ /* 0x0009e8000e101d46 */
[----:B------:R3:W-:Y:S04]  /*1690*/  LDGSTS.E.BYPASS.LTC128B.128 [R46+0x2000], desc[UR6][R68.64], !P4 ;  /* 0x02000000442e7fae */ /* 0x0007e8000e101d46 */
[----:B------:R-:W0:Y:S01]  /*16a0*/  LDGDEPBAR ;  /* 0x00000000000079af */ /* 0x000e220000000000 */
[----:B------:R-:W-:Y:S04]  /*16b0*/  DEPBAR.LE SB0, 0x0 ;  /* 0x000080000000791a */ /* 0x000fe80000000000 */
[----:B------:R-:W-:Y:S06]  /*16c0*/  BAR.SYNC.DEFER_BLOCKING 0x0 ;  /* 0x0000000000007b1d */ /* 0x000fec0000010000 */
[----:B-1----:R3:W2:Y:S04]  /*16d0*/  LDSM.16.M88.4 R12, [R45+UR4] ;  /* 0x000000042d0c783b */ /* 0x0026a80008000200 */
[----:B----4-:R3:W2:Y:S01]  /*16e0*/  LDSM.16.M88.4 R16, [R40+UR4+0x2000] ;  /* 0x002000042810783b */ /* 0x0106a20008000200 */
[----:B------:R-:W-:Y:S08]  /*16f0*/  @!P4 BRA `(.L_x_0) ;  /* 0xfffffff800d0c947 */ /* 0x000ff0000383ffff */
[----:B------:R-:W-:-:S04]  /*1700*/  DEPBAR.LE SB0, 0x0 ;  /* 0x000080000000791a */ /* 0x000fc80000000000 */
[C---:B--2---:R-:W-:Y:S01]  /*1710*/  LOP3.LUT R12, R39.reuse, 0x1f, RZ, 0xc0, !PT ;  /* 0x0000001f270c7812 */ /* 0x044fe200078ec0ff */
[----:B------:R-:W1:Y:S01]  /*1720*/  LDC.64 R14, c[0x0][0x220] ;  /* 0x00008800ff0e7b82 */ /* 0x000e620000000a00 */
[----:B------:R-:W-:Y:S02]  /*1730*/  LOP3.LUT R2, R39, 0x3, RZ, 0xc0, !PT ;  /* 0x0000000327027812 */ /* 0x000fe400078ec0ff */
[----:B------:R-:W-:Y:S02]  /*1740*/  LOP3.LUT R3, R41, 0x8, RZ, 0xc0, !PT ;  /* 0x0000000829037812 */ /* 0x000fe400078ec0ff */
[----:B------:R-:W-:Y:S02]  /*1750*/  SHF.R.U32.HI R12, RZ, 0x2, R12 ;  /* 0x00000002ff0c7819 */ /* 0x000fe4000001160c */
[----:B------:R-:W-:Y:S01]  /*1760*/  F2FP.BF16.F32.PACK_AB R4, R5, R4 ;  /* 0x000000040504723e */ /* 0x000fe200000010ff */
[----:B------:R-:W-:Y:S01]  /*1770*/  IMAD R0, R2, 0x2, R3 ;  /* 0x0000000202007824 */ /* 0x000fe200078e0203 */
[----:B------:R-:W-:-:S02]  /*1780*/  LOP3.LUT R3, R12, 0x10, R41, 0xf8, !PT ;  /* 0x000000100c037812 */ /* 0x000fc400078ef829 */
[----:B------:R-:W-:Y:S02]  /*1790*/  F2FP.BF16.F32.PACK_AB R6, R7, R6 ;  /* 0x000000060706723e */ /* 0x000fe400000010ff */
[----:B------:R-:W-:Y:S01]  /*17a0*/  F2FP.BF16.F32.PACK_AB R8, R9, R8 ;  /* 0x000000080908723e */ /* 0x000fe200000010ff */
[----:B------:R-:W-:Y:S01]  /*17b0*/  IMAD R0, R3, 0x28, R0 ;  /* 0x0000002803007824 */ /* 0x000fe200078e0200 */
[----:B------:R-:W-:Y:S02]  /*17c0*/  F2FP.BF16.F32.PACK_AB R10, R11, R10 ;  /* 0x0000000a0b0a723e */ /* 0x000fe400000010ff */
[----:B------:R-:W-:Y:S02]  /*17d0*/  LOP3.LUT R5, R44, 0x1f, R41, 0xf8, !PT ;  /* 0x0000001f2c057812 */ /* 0x000fe400078ef829 */
[----:B------:R-:W-:Y:S01]  /*17e0*/  LEA R3, R0, UR4, 0x1 ;  /* 0x0000000400037c11 */ /* 0x000fe2000f8e08ff */
[----:B------:R-:W-:Y:S01]  /*17f0*/  BAR.SYNC.DEFER_BLOCKING 0x0 ;  /* 0x0000000000007b1d */ /* 0x000fe20000010000 */
[----:B------:R-:W-:Y:S01]  /*1800*/  IMAD.SHL.U32 R0, R39, 0x8, RZ ;  /* 0x0000000827007824 */ /* 0x000fe200078e00ff */
[----:B------:R-:W-:-:S02]  /*1810*/  ISETP.GE.AND P0, PT, R5, R42, PT ;  /* 0x0000002a0500720c */ /* 0x000fc40003f06270 */
[----:B------:R-:W-:Y:S02]  /*1820*/  LOP3.LUT R41, R12, 0x18, R41, 0xf8, !PT ;  /* 0x000000180c297812 */ /* 0x000fe400078ef829 */
[----:B------:R-:W-:-:S03]  /*1830*/  LOP3.LUT R0, R43, 0x18, R0, 0xf8, !PT ;  /* 0x000000182b007812 */ /* 0x000fc600078ef800 */
[----:B------:R-:W-:Y:S01]  /*1840*/  IMAD R41, R41, 0x5, R2 ;  /* 0x0000000529297824 */ /* 0x000fe200078e0202 */
[----:B------:R-:W-:Y:S01]  /*1850*/  ISETP.LT.AND P0, PT, R0, 0xc00, !P0 ;  /* 0x00000c000000780c */ /* 0x000fe20004701270 */
[----:B------:R-:W-:Y:S02]  /*1860*/  IMAD R5, R5, 0xc00, R0 ;  /* 0x00000c0005057824 */ /* 0x000fe400078e0200 */
[----:B------:R-:W-:Y:S02]  /*1870*/  IMAD.SHL.U32 R41, R41, 0x8, RZ ;  /* 0x0000000829297824 */ /* 0x000fe400078e00ff */
[----:B-1----:R-:W-:Y:S01]  /*1880*/  IMAD.WIDE R14, R5, 0x2, R14 ;  /* 0x00000002050e7825 */ /* 0x002fe200078e020e */
[----:B------:R1:W-:Y:S04]  /*1890*/  STS [R3], R4 ;  /* 0x0000000403007388 */ /* 0x0003e80000000800 */
[----:B------:R2:W-:Y:S04]  /*18a0*/  STS [R3+0x280], R6 ;  /* 0x0002800603007388 */ /* 0x0005e80000000800 */
[----:B------:R2:W-:Y:S04]  /*18b0*/  STS [R3+0x20], R8 ;  /* 0x0000200803007388 */ /* 0x0005e80000000800 */
[----:B------:R2:W-:Y:S01]  /*18c0*/  STS [R3+0x2a0], R10 ;  /* 0x0002a00a03007388 */ /* 0x0005e20000000800 */
[----:B-1----:R-:W-:Y:S01]  /*18d0*/  LEA R4, R41, UR4, 0x1 ;  /* 0x0000000429047c11 */ /* 0x002fe2000f8e08ff */
[----:B------:R-:W-:Y:S06]  /*18e0*/  BAR.SYNC.DEFER_BLOCKING 0x0 ;  /* 0x0000000000007b1d */ /* 0x000fec0000010000 */
[----:B--2---:R-:W-:Y:S05]  /*18f0*/  @!P0 EXIT ;  /* 0x000000000000894d */ /* 0x004fea0003800000 */
[----:B------:R-:W1:Y:S04]  /*1900*/  LDS.128 R4, [R4] ;  /* 0x0000000004047984 */ /* 0x000e680000000c00 */
[----:B-1----:R-:W-:Y:S01]  /*1910*/  STG.E.128 desc[UR6][R14.64], R4 ;  /* 0x000000040e007986 */ /* 0x002fe2000c101d06 */
[----:B------:R-:W-:Y:S05]  /*1920*/  EXIT ;  /* 0x000000000000794d */ /* 0x000fea0003800000 */
.L_x_1:
[----:B------:R-:W-:-:S00]  /*1930*/  BRA `(.L_x_1) ;  /* 0xfffffffc00fc7947 */ /* 0x000fc0000383ffff */
[----:B------:R-:W-:-:S00]  /*1940*/  NOP ;  /* 0x0000000000007918 */ /* 0x000fc00000000000 */
        /* <DEDUP_REMOVED lines=11> */
.L_x_2:


//--------------------- .nv.shared.triton_mm      --------------------------
	.section	.nv.shared.triton_mm,"aw",@nobits
	.sectionflags	@""
	.align	16
	.zero		1024


//--------------------- .nv.constant0.triton_mm   --------------------------
	.section	.nv.constant0.triton_mm,"a",@progbits
	.sectionflags	@""
	.align	4
.nv.constant0.triton_mm:
	.zero		556
